	.headerflags	@"EF_CUDA_TEXMODE_UNIFIED EF_CUDA_64BIT_ADDRESS EF_CUDA_ACCELERATORS EF_CUDA_SM90 EF_CUDA_VIRTUAL_SM(EF_CUDA_SM90)"
	.elftype	@"ET_EXEC"


//--------------------- .nv.info                  --------------------------
	.section	.nv.info,"",@"SHT_CUDA_INFO"
	.align	4


	//----- nvinfo : EIATTR_REGCOUNT
	.align		4
        /*0000*/ 	.byte	0x04, 0x2f
        /*0002*/ 	.short	(.L_1 - .L_0)
	.align		4
.L_0:
        /*0004*/ 	.word	index@(triton_red_fused__native_batch_norm_legit_no_training_linalg_vector_norm_mean_relu_sub_2)
        /*0008*/ 	.word	0x00000019


	//----- nvinfo : EIATTR_MIN_STACK_SIZE
	.align		4
.L_1:
        /*000c*/ 	.byte	0x04, 0x12
        /*000e*/ 	.short	(.L_3 - .L_2)
	.align		4
.L_2:
        /*0010*/ 	.word	index@(triton_red_fused__native_batch_norm_legit_no_training_linalg_vector_norm_mean_relu_sub_2)
        /*0014*/ 	.word	0x00000000


	//----- nvinfo : EIATTR_FRAME_SIZE
	.align		4
.L_3:
        /*0018*/ 	.byte	0x04, 0x11
        /*001a*/ 	.short	(.L_5 - .L_4)
	.align		4
.L_4:
        /*001c*/ 	.word	index@(triton_red_fused__native_batch_norm_legit_no_training_linalg_vector_norm_mean_relu_sub_2)
        /*0020*/ 	.word	0x00000000


	//----- nvinfo : EIATTR_MIN_STACK_SIZE
	.align		4
.L_5:
        /*0024*/ 	.byte	0x04, 0x12
        /*0026*/ 	.short	(.L_7 - .L_6)
	.align		4
.L_6:
        /*0028*/ 	.word	index@(triton_red_fused__native_batch_norm_legit_no_training_linalg_vector_norm_mean_relu_sub_2)
        /*002c*/ 	.word	0x00000000
.L_7:


//--------------------- .nv.info.triton_red_fused__native_batch_norm_legit_no_training_linalg_vector_norm_mean_relu_sub_2 --------------------------
	.section	.nv.info.triton_red_fused__native_batch_norm_legit_no_training_linalg_vector_norm_mean_relu_sub_2,"",@"SHT_CUDA_INFO"
	.sectionflags	@""
	.align	4


	//----- nvinfo : EIATTR_CUDA_API_VERSION
	.align		4
        /*0000*/ 	.byte	0x04, 0x37
        /*0002*/ 	.short	(.L_9 - .L_8)
.L_8:
        /*0004*/ 	.word	0x0000007c


	//----- nvinfo : EIATTR_KPARAM_INFO
	.align		4
.L_9:
        /*0008*/ 	.byte	0x04, 0x17
        /*000a*/ 	.short	(.L_11 - .L_10)
.L_10:
        /*000c*/ 	.word	0x00000000
        /*0010*/ 	.short	0x0004
        /*0012*/ 	.short	0x001c
        /*0014*/ 	.byte	0x00, 0xf0, 0x11, 0x00


	//----- nvinfo : EIATTR_KPARAM_INFO
	.align		4
.L_11:
        /*0018*/ 	.byte	0x04, 0x17
        /*001a*/ 	.short	(.L_13 - .L_12)
.L_12:
        /*001c*/ 	.word	0x00000000
        /*0020*/ 	.short	0x0003
        /*0022*/ 	.short	0x0018
        /*0024*/ 	.byte	0x00, 0xf0, 0x11, 0x00


	//----- nvinfo : EIATTR_KPARAM_INFO
	.align		4
.L_13:
        /*0028*/ 	.byte	0x04, 0x17
        /*002a*/ 	.short	(.L_15 - .L_14)
.L_14:
        /*002c*/ 	.word	0x00000000
        /*0030*/ 	.short	0x0002
        /*0032*/ 	.short	0x0010
        /*0034*/ 	.byte	0x00, 0xf4, 0x21, 0x00


	//----- nvinfo : EIATTR_KPARAM_INFO
	.align		4
.L_15:
        /*0038*/ 	.byte	0x04, 0x17
        /*003a*/ 	.short	(.L_17 - .L_16)
.L_16:
        /*003c*/ 	.word	0x00000000
        /*0040*/ 	.short	0x0001
        /*0042*/ 	.short	0x0008
        /*0044*/ 	.byte	0x00, 0xf4, 0x21, 0x00


	//----- nvinfo : EIATTR_KPARAM_INFO
	.align		4
.L_17:
        /*0048*/ 	.byte	0x04, 0x17
        /*004a*/ 	.short	(.L_19 - .L_18)
.L_18:
        /*004c*/ 	.word	0x00000000
        /*0050*/ 	.short	0x0000
        /*0052*/ 	.short	0x0000
        /*0054*/ 	.byte	0x00, 0xf4, 0x21, 0x00


	//----- nvinfo : EIATTR_SPARSE_MMA_MASK
	.align		4
.L_19:
        /*0058*/ 	.byte	0x03, 0x50
        /*005a*/ 	.short	0x0000


	//----- nvinfo : EIATTR_MAXREG_COUNT
	.align		4
        /*005c*/ 	.byte	0x03, 0x1b
        /*005e*/ 	.short	0x00ff


	//----- nvinfo : EIATTR_COOP_GROUP_MASK_REGIDS
	.align		4
        /*0060*/ 	.byte	0x04, 0x29
        /*0062*/ 	.short	(.L_21 - .L_20)


	//   ....[0]....
.L_20:
        /*0064*/ 	.word	0xffffffff


	//   ....[1]....
        /*0068*/ 	.word	0xffffffff


	//   ....[2]....
        /*006c*/ 	.word	0xffffffff


	//   ....[3]....
        /*0070*/ 	.word	0xffffffff


	//   ....[4]....
        /*0074*/ 	.word	0xffffffff


	//   ....[5]....
        /*0078*/ 	.word	0xffffffff


	//----- nvinfo : EIATTR_COOP_GROUP_INSTR_OFFSETS
	.align		4
.L_21:
        /*007c*/ 	.byte	0x04, 0x28
        /*007e*/ 	.short	(.L_23 - .L_22)


	//   ....[0]....
.L_22:
        /*0080*/ 	.word	0x00000340


	//   ....[1]....
        /*0084*/ 	.word	0x00000360


	//   ....[2]....
        /*0088*/ 	.word	0x00000380


	//   ....[3]....
        /*008c*/ 	.word	0x000003a0


	//   ....[4]....
        /*0090*/ 	.word	0x000003c0


	//   ....[5]....
        /*0094*/ 	.word	0x00000460


	//----- nvinfo : EIATTR_EXIT_INSTR_OFFSETS
	.align		4
.L_23:
        /*0098*/ 	.byte	0x04, 0x1c
        /*009a*/ 	.short	(.L_25 - .L_24)


	//   ....[0]....
.L_24:
        /*009c*/ 	.word	0x000004b0


	//   ....[1]....
        /*00a0*/ 	.word	0x00000500


	//----- nvinfo : EIATTR_REQNTID
	.align		4
.L_25:
        /*00a4*/ 	.byte	0x04, 0x10
        /*00a6*/ 	.short	(.L_27 - .L_26)
.L_26:
        /*00a8*/ 	.word	0x00000040
        /*00ac*/ 	.word	0x00000001
        /*00b0*/ 	.word	0x00000001


	//----- nvinfo : EIATTR_CBANK_PARAM_SIZE
	.align		4
.L_27:
        /*00b4*/ 	.byte	0x03, 0x19
        /*00b6*/ 	.short	0x0020


	//----- nvinfo : EIATTR_PARAM_CBANK
	.align		4
        /*00b8*/ 	.byte	0x04, 0x0a
        /*00ba*/ 	.short	(.L_29 - .L_28)
	.align		4
.L_28:
        /*00bc*/ 	.word	index@(.nv.constant0.triton_red_fused__native_batch_norm_legit_no_training_linalg_vector_norm_mean_relu_sub_2)
        /*00c0*/ 	.short	0x0210
        /*00c2*/ 	.short	0x0020


	//----- nvinfo : EIATTR_SW_WAR
	.align		4
.L_29:
        /*00c4*/ 	.byte	0x04, 0x36
        /*00c6*/ 	.short	(.L_31 - .L_30)
.L_30:
        /*00c8*/ 	.word	0x00000008
.L_31:


//--------------------- .nv.callgraph             --------------------------
	.section	.nv.callgraph,"",@"SHT_CUDA_CALLGRAPH"
	.align	4
	.sectionentsize	8
	.align		4
        /*0000*/ 	.word	0x00000000
	.align		4
        /*0004*/ 	.word	0xffffffff
	.align		4
        /*0008*/ 	.word	0x00000000
	.align		4
        /*000c*/ 	.word	0xfffffffe
	.align		4
        /*0010*/ 	.word	0x00000000
	.align		4
        /*0014*/ 	.word	0xfffffffd
	.align		4
        /*0018*/ 	.word	0x00000000
	.align		4
        /*001c*/ 	.word	0xfffffffc


//--------------------- .text.triton_red_fused__native_batch_norm_legit_no_training_linalg_vector_norm_mean_relu_sub_2 --------------------------
	.section	.text.triton_red_fused__native_batch_norm_legit_no_training_linalg_vector_norm_mean_relu_sub_2,"ax",@progbits
	.sectionflags	@"SHF_BARRIERS=1"
	.align	128
        .global         triton_red_fused__native_batch_norm_legit_no_training_linalg_vector_norm_mean_relu_sub_2
        .type           triton_red_fused__native_batch_norm_legit_no_training_linalg_vector_norm_mean_relu_sub_2,@function
        .size           triton_red_fused__native_batch_norm_legit_no_training_linalg_vector_norm_mean_relu_sub_2,(.L_x_1 - triton_red_fused__native_batch_norm_legit_no_training_linalg_vector_norm_mean_relu_sub_2)
        .other          triton_red_fused__native_batch_norm_legit_no_training_linalg_vector_norm_mean_relu_sub_2,@"STO_CUDA_ENTRY STV_DEFAULT"
triton_red_fused__native_batch_norm_legit_no_training_linalg_vector_norm_mean_relu_sub_2:
.text.triton_red_fused__native_batch_norm_legit_no_training_linalg_vector_norm_mean_relu_sub_2:
[----:B------:R-:W0:Y:S02]  /*0000*/  LDC R1, c[0x0][0x28] ;  /* 0x00000a00ff017b82 */ /* 0x000e240000000800 */
[----:B------:R-:W1:Y:S01]  /*0010*/  S2R R0, SR_CTAID.X ;  /* 0x0000000000007919 */ /* 0x000e620000002500 */
[----:B------:R-:W2:Y:S01]  /*0020*/  LDC.64 R4, c[0x0][0x210] ;  /* 0x00008400ff047b82 */ /* 0x000ea20000000a00 */
[----:B------:R-:W-:Y:S01]  /*0030*/  ULDC.64 UR6, c[0x0][0x208] ;  /* 0x0000820000067ab9 */ /* 0x000fe20000000a00 */
[----:B------:R-:W3:Y:S06]  /*0040*/  S2R R18, SR_TID.X ;  /* 0x0000000000127919 */ /* 0x000eec0000002100 */
[----:B------:R-:W4:Y:S08]  /*0050*/  S2UR UR5, SR_CgaCtaId ;  /* 0x00000000000579c3 */ /* 0x000f300000008800 */
[----:B------:R-:W5:Y:S01]  /*0060*/  LDC.64 R16, c[0x0][0x218] ;  /* 0x00008600ff107b82 */ /* 0x000f620000000a00 */
[----:B-1----:R-:W-:-:S04]  /*0070*/  SHF.R.S32.HI R3, RZ, 0x1f, R0 ;  /* 0x0000001fff037819 */ /* 0x002fc80000011400 */
[----:B------:R-:W-:-:S04]  /*0080*/  LEA.HI R3, R3, R0, RZ, 0xc ;  /* 0x0000000003037211 */ /* 0x000fc800078f60ff */
[----:B------:R-:W-:Y:S02]  /*0090*/  LOP3.LUT R7, R3, 0xfffff000, RZ, 0xc0, !PT ;  /* 0xfffff00003077812 */ /* 0x000fe400078ec0ff */
[----:B------:R-:W-:Y:S02]  /*00a0*/  SHF.R.S32.HI R6, RZ, 0xc, R3 ;  /* 0x0000000cff067819 */ /* 0x000fe40000011403 */
[----:B------:R-:W-:Y:S02]  /*00b0*/  IADD3 R7, -R7, R0, RZ ;  /* 0x0000000007077210 */ /* 0x000fe40007ffe1ff */
[----:B---3--:R-:W-:Y:S02]  /*00c0*/  LOP3.LUT R3, R18, 0x3f, RZ, 0xc0, !PT ;  /* 0x0000003f12037812 */ /* 0x008fe400078ec0ff */
[----:B------:R-:W-:-:S04]  /*00d0*/  LEA R8, R6, R7, 0x14 ;  /* 0x0000000706087211 */ /* 0x000fc800078ea0ff */
[----:B------:R-:W-:-:S04]  /*00e0*/  LEA R9, R3, R8, 0xc ;  /* 0x0000000803097211 */ /* 0x000fc800078e60ff */
[----:B------:R-:W-:Y:S01]  /*00f0*/  IADD3 R15, R9, 0x80000, RZ ;  /* 0x00080000090f7810 */ /* 0x000fe20007ffe0ff */
[C---:B------:R-:W-:Y:S02]  /*0100*/  VIADD R11, R9.reuse, 0x40000 ;  /* 0x00040000090b7836 */ /* 0x040fe40000000000 */
[----:B------:R-:W-:Y:S02]  /*0110*/  VIADD R7, R9, 0xc0000 ;  /* 0x000c000009077836 */ /* 0x000fe40000000000 */
[----:B--2---:R-:W-:-:S04]  /*0120*/  IMAD.WIDE R10, R11, 0x4, R4 ;  /* 0x000000040b0a7825 */ /* 0x004fc800078e0204 */
[--C-:B------:R-:W-:Y:S01]  /*0130*/  IMAD.WIDE R14, R15, 0x4, R4.reuse ;  /* 0x000000040f0e7825 */ /* 0x100fe200078e0204 */
[----:B------:R-:W2:Y:S03]  /*0140*/  LDG.E.EF R20, desc[UR6][R10.64] ;  /* 0x000000060a147981 */ /* 0x000ea6000c0e1900 */
[--C-:B------:R-:W-:Y:S02]  /*0150*/  IMAD.WIDE R8, R9, 0x4, R4.reuse ;  /* 0x0000000409087825 */ /* 0x100fe400078e0204 */
[----:B------:R-:W3:Y:S02]  /*0160*/  LDG.E.EF R14, desc[UR6][R14.64] ;  /* 0x000000060e0e7981 */ /* 0x000ee4000c0e1900 */
[----:B------:R-:W-:Y:S02]  /*0170*/  IMAD.WIDE R4, R7, 0x4, R4 ;  /* 0x0000000407047825 */ /* 0x000fe400078e0204 */
[----:B------:R-:W3:Y:S04]  /*0180*/  LDG.E.EF R19, desc[UR6][R8.64] ;  /* 0x0000000608137981 */ /* 0x000ee8000c0e1900 */
[----:B------:R-:W3:Y:S01]  /*0190*/  LDG.E.EF R21, desc[UR6][R4.64] ;  /* 0x0000000604157981 */ /* 0x000ee2000c0e1900 */
[----:B------:R-:W-:-:S02]  /*01a0*/  UMOV UR4, 0x400 ;  /* 0x0000040000047882 */ /* 0x000fc40000000000 */
[----:B----4-:R-:W-:-:S06]  /*01b0*/  UPRMT UR4, UR5, 0x654, UR4 ;  /* 0x0000065405047896 */ /* 0x010fcc0008000004 */
[----:B------:R-:W-:Y:S02]  /*01c0*/  LEA R22, R3, UR4, 0x2 ;  /* 0x0000000403167c11 */ /* 0x000fe4000f8e10ff */
[----:B------:R-:W-:-:S04]  /*01d0*/  SHF.L.U32 R12, R18, 0x2, RZ ;  /* 0x00000002120c7819 */ /* 0x000fc800000006ff */
[----:B------:R-:W-:-:S04]  /*01e0*/  LOP3.LUT R13, R12, 0xfc, RZ, 0xc0, !PT ;  /* 0x000000fc0c0d7812 */ /* 0x000fc800078ec0ff */
[----:B------:R-:W-:-:S05]  /*01f0*/  LEA R7, R6, R13, 0x8 ;  /* 0x0000000d06077211 */ /* 0x000fca00078e40ff */
[----:B-----5:R-:W-:Y:S01]  /*0200*/  IMAD.WIDE R6, R7, 0x4, R16 ;  /* 0x0000000407067825 */ /* 0x020fe200078e0210 */
[----:B--2---:R-:W-:Y:S04]  /*0210*/  STS [R22+0x100], R20 ;  /* 0x0001001416007388 */ /* 0x004fe80000000800 */
[----:B---3--:R-:W-:Y:S04]  /*0220*/  STS [R22+0x200], R14 ;  /* 0x0002000e16007388 */ /* 0x008fe80000000800 */
[----:B------:R-:W-:Y:S04]  /*0230*/  STS [R22], R19 ;  /* 0x0000001316007388 */ /* 0x000fe80000000800 */
[----:B------:R-:W-:Y:S01]  /*0240*/  STS [R22+0x300], R21 ;  /* 0x0003001516007388 */ /* 0x000fe20000000800 */
[----:B------:R-:W-:Y:S06]  /*0250*/  BAR.SYNC.DEFER_BLOCKING 0x0 ;  /* 0x0000000000007b1d */ /* 0x000fec0000010000 */
[----:B------:R-:W2:Y:S01]  /*0260*/  LDG.E.EL.128 R4, desc[UR6][R6.64] ;  /* 0x0000000606047981 */ /* 0x000ea2000c2e1d00 */
[----:B------:R-:W-:-:S06]  /*0270*/  LEA R8, R13, UR4, 0x2 ;  /* 0x000000040d087c11 */ /* 0x000fcc000f8e10ff */
[----:B------:R-:W2:Y:S01]  /*0280*/  LDS.128 R8, [R8] ;  /* 0x0000000008087984 */ /* 0x000ea20000000c00 */
[----:B------:R-:W-:Y:S01]  /*0290*/  BAR.SYNC.DEFER_BLOCKING 0x0 ;  /* 0x0000000000007b1d */ /* 0x000fe20000010000 */
[C---:B------:R-:W-:Y:S02]  /*02a0*/  LOP3.LUT P0, RZ, R18.reuse, 0x1f, RZ, 0xc0, !PT ;  /* 0x0000001f12ff7812 */ /* 0x040fe4000780c0ff */
[----:B------:R-:W-:Y:S01]  /*02b0*/  ISETP.GE.AND P1, PT, R18, 0x2, PT ;  /* 0x000000021200780c */ /* 0x000fe20003f26270 */
[----:B--2---:R-:W-:Y:S01]  /*02c0*/  FFMA R5, R5, -0.000244140625, R9 ;  /* 0xb980000005057823 */ /* 0x004fe20000000009 */
[----:B------:R-:W-:-:S03]  /*02d0*/  FFMA R4, R4, -0.000244140625, R8 ;  /* 0xb980000004047823 */ /* 0x000fc60000000008 */
[----:B------:R-:W-:Y:S01]  /*02e0*/  FMUL R5, R5, R5 ;  /* 0x0000000505057220 */ /* 0x000fe20000400000 */
[----:B------:R-:W-:-:S03]  /*02f0*/  FFMA R10, R6, -0.000244140625, R10 ;  /* 0xb9800000060a7823 */ /* 0x000fc6000000000a */
[----:B------:R-:W-:Y:S01]  /*0300*/  FFMA R5, R4, R4, R5 ;  /* 0x0000000404057223 */ /* 0x000fe20000000005 */
[----:B------:R-:W-:-:S03]  /*0310*/  FFMA R11, R7, -0.000244140625, R11 ;  /* 0xb9800000070b7823 */ /* 0x000fc6000000000b */
[----:B------:R-:W-:-:S04]  /*0320*/  FFMA R10, R10, R10, R5 ;  /* 0x0000000a0a0a7223 */ /* 0x000fc80000000005 */
[----:B------:R-:W-:-:S05]  /*0330*/  FFMA R10, R11, R11, R10 ;  /* 0x0000000b0b0a7223 */ /* 0x000fca000000000a */
[----:B------:R-:W1:Y:S02]  /*0340*/  SHFL.BFLY PT, R5, R10, 0x10, 0x1f ;  /* 0x0e001f000a057f89 */ /* 0x000e6400000e0000 */
[----:B-1----:R-:W-:-:S05]  /*0350*/  FADD R5, R10, R5 ;  /* 0x000000050a057221 */ /* 0x002fca0000000000 */
[----:B------:R-:W1:Y:S02]  /*0360*/  SHFL.BFLY PT, R4, R5, 0x8, 0x1f ;  /* 0x0d001f0005047f89 */ /* 0x000e6400000e0000 */
[----:B-1----:R-:W-:-:S05]  /*0370*/  FADD R4, R5, R4 ;  /* 0x0000000405047221 */ /* 0x002fca0000000000 */
[----:B------:R-:W1:Y:S02]  /*0380*/  SHFL.BFLY PT, R7, R4, 0x4, 0x1f ;  /* 0x0c801f0004077f89 */ /* 0x000e6400000e0000 */
[----:B-1----:R-:W-:-:S05]  /*0390*/  FADD R7, R4, R7 ;  /* 0x0000000704077221 */ /* 0x002fca0000000000 */
[----:B------:R-:W1:Y:S02]  /*03a0*/  SHFL.BFLY PT, R6, R7, 0x2, 0x1f ;  /* 0x0c401f0007067f89 */ /* 0x000e6400000e0000 */
[----:B-1----:R-:W-:-:S05]  /*03b0*/  FADD R6, R7, R6 ;  /* 0x0000000607067221 */ /* 0x002fca0000000000 */
[----:B------:R-:W1:Y:S01]  /*03c0*/  SHFL.BFLY PT, R9, R6, 0x1, 0x1f ;  /* 0x0c201f0006097f89 */ /* 0x000e6200000e0000 */
[----:B------:R-:W-:-:S04]  /*03d0*/  SHF.R.U32.HI R8, RZ, 0x3, R18 ;  /* 0x00000003ff087819 */ /* 0x000fc80000011612 */
[----:B------:R-:W-:Y:S01]  /*03e0*/  LOP3.LUT R8, R8, 0x4, RZ, 0xc0, !PT ;  /* 0x0000000408087812 */ /* 0x000fe200078ec0ff */
[----:B-1----:R-:W-:-:S05]  /*03f0*/  FADD R9, R6, R9 ;  /* 0x0000000906097221 */ /* 0x002fca0000000000 */
[----:B------:R-:W-:Y:S01]  /*0400*/  @!P0 STS [R8+UR4], R9 ;  /* 0x0000000908008988 */ /* 0x000fe20008000804 */
[----:B------:R-:W-:Y:S06]  /*0410*/  BAR.SYNC.DEFER_BLOCKING 0x0 ;  /* 0x0000000000007b1d */ /* 0x000fec0000010000 */
[----:B------:R-:W1:Y:S01]  /*0420*/  @!P1 LDS R2, [R12+UR4] ;  /* 0x000000040c029984 */ /* 0x000e620008000800 */
[----:B------:R-:W-:-:S04]  /*0430*/  LOP3.LUT R4, R18, 0x1, RZ, 0xc0, !PT ;  /* 0x0000000112047812 */ /* 0x000fc800078ec0ff */
[----:B------:R-:W-:-:S04]  /*0440*/  ISETP.NE.U32.AND P0, PT, R4, 0x1, PT ;  /* 0x000000010400780c */ /* 0x000fc80003f05070 */
[----:B------:R-:W-:Y:S01]  /*0450*/  ISETP.LT.AND P0, PT, R18, 0x2, P0 ;  /* 0x000000021200780c */ /* 0x000fe20000701270 */
[----:B-1----:R-:W1:Y:S01]  /*0460*/  SHFL.BFLY PT, R5, R2, 0x1, 0x1f ;  /* 0x0c201f0002057f89 */ /* 0x002e6200000e0000 */
[----:B------:R-:W-:Y:S01]  /*0470*/  ISETP.NE.AND P1, PT, R3, RZ, PT ;  /* 0x000000ff0300720c */ /* 0x000fe20003f25270 */
[----:B-1----:R-:W-:-:S10]  /*0480*/  FADD R5, R2, R5 ;  /* 0x0000000502057221 */ /* 0x002fd40000000000 */
[----:B------:R1:W-:Y:S01]  /*0490*/  @P0 STS [R12+UR4], R5 ;  /* 0x000000050c000988 */ /* 0x0003e20008000804 */
[----:B------:R-:W-:Y:S06]  /*04a0*/  BAR.SYNC.DEFER_BLOCKING 0x0 ;  /* 0x0000000000007b1d */ /* 0x000fec0000010000 */
[----:B-1----:R-:W-:Y:S05]  /*04b0*/  @P1 EXIT ;  /* 0x000000000000194d */ /* 0x002fea0003800000 */
[----:B------:R-:W0:Y:S01]  /*04c0*/  LDS R5, [UR4] ;  /* 0x00000004ff057984 */ /* 0x000e220008000800 */
[----:B------:R-:W1:Y:S02]  /*04d0*/  LDC.64 R2, c[0x0][0x220] ;  /* 0x00008800ff027b82 */ /* 0x000e640000000a00 */
[----:B-1----:R-:W-:-:S05]  /*04e0*/  IMAD.WIDE R2, R0, 0x4, R2 ;  /* 0x0000000400027825 */ /* 0x002fca00078e0202 */
[----:B0-----:R-:W-:Y:S01]  /*04f0*/  STG.E desc[UR6][R2.64], R5 ;  /* 0x0000000502007986 */ /* 0x001fe2000c101906 */
[----:B------:R-:W-:Y:S05]  /*0500*/  EXIT ;  /* 0x000000000000794d */ /* 0x000fea0003800000 */
.L_x_0:
[----:B------:R-:W-:-:S00]  /*0510*/  BRA `(.L_x_0) ;  /* 0xfffffffc00fc7947 */ /* 0x000fc0000383ffff */
[----:B------:R-:W-:-:S00]  /*0520*/  NOP ;  /* 0x0000000000007918 */ /* 0x000fc00000000000 */
        /* <DEDUP_REMOVED lines=13> */
.L_x_1:


//--------------------- .nv.shared.triton_red_fused__native_batch_norm_legit_no_training_linalg_vector_norm_mean_relu_sub_2 --------------------------
	.section	.nv.shared.triton_red_fused__native_batch_norm_legit_no_training_linalg_vector_norm_mean_relu_sub_2,"aw",@nobits
	.sectionflags	@""
	.align	16
	.zero		1024


//--------------------- .nv.constant0.triton_red_fused__native_batch_norm_legit_no_training_linalg_vector_norm_mean_relu_sub_2 --------------------------
	.section	.nv.constant0.triton_red_fused__native_batch_norm_legit_no_training_linalg_vector_norm_mean_relu_sub_2,"a",@progbits
	.sectionflags	@""
	.align	4
.nv.constant0.triton_red_fused__native_batch_norm_legit_no_training_linalg_vector_norm_mean_relu_sub_2:
	.zero		560
